//
// Generated by NVIDIA NVVM Compiler
//
// Compiler Build ID: CL-36424714
// Cuda compilation tools, release 13.0, V13.0.88
// Based on NVVM 20.0.0
//

.version 9.0
.target sm_100
.address_size 64

	// .globl	_Z22matrix_mul_part_sharedPiS_S_iii
// _ZZ22matrix_mul_part_sharedPiS_S_iiiE2sA has been demoted
// _ZZ22matrix_mul_part_sharedPiS_S_iiiE2sB has been demoted

.visible .entry _Z22matrix_mul_part_sharedPiS_S_iii(
	.param .u64 .ptr .align 1 _Z22matrix_mul_part_sharedPiS_S_iii_param_0,
	.param .u64 .ptr .align 1 _Z22matrix_mul_part_sharedPiS_S_iii_param_1,
	.param .u64 .ptr .align 1 _Z22matrix_mul_part_sharedPiS_S_iii_param_2,
	.param .u32 _Z22matrix_mul_part_sharedPiS_S_iii_param_3,
	.param .u32 _Z22matrix_mul_part_sharedPiS_S_iii_param_4,
	.param .u32 _Z22matrix_mul_part_sharedPiS_S_iii_param_5
)
{
	.reg .pred 	%p<39>;
	.reg .b32 	%r<185>;
	.reg .b64 	%rd<30>;
	// demoted variable
	.shared .align 4 .b8 _ZZ22matrix_mul_part_sharedPiS_S_iiiE2sA[64];
	// demoted variable
	.shared .align 4 .b8 _ZZ22matrix_mul_part_sharedPiS_S_iiiE2sB[64];
	ld.param.u64 	%rd4, [_Z22matrix_mul_part_sharedPiS_S_iii_param_0];
	ld.param.u64 	%rd5, [_Z22matrix_mul_part_sharedPiS_S_iii_param_1];
	ld.param.u32 	%r63, [_Z22matrix_mul_part_sharedPiS_S_iii_param_3];
	ld.param.u32 	%r64, [_Z22matrix_mul_part_sharedPiS_S_iii_param_4];
	ld.param.u32 	%r65, [_Z22matrix_mul_part_sharedPiS_S_iii_param_5];
	cvta.to.global.u64 	%rd1, %rd5;
	cvta.to.global.u64 	%rd2, %rd4;
	mov.u32 	%r67, %ctaid.x;
	mov.u32 	%r68, %ntid.x;
	mov.u32 	%r1, %tid.x;
	mad.lo.s32 	%r2, %r67, %r68, %r1;
	mov.u32 	%r69, %ctaid.y;
	mov.u32 	%r70, %ntid.y;
	mov.u32 	%r3, %tid.y;
	mad.lo.s32 	%r4, %r69, %r70, %r3;
	shr.s32 	%r71, %r63, 31;
	shr.u32 	%r72, %r71, 30;
	add.s32 	%r73, %r63, %r72;
	shr.s32 	%r5, %r73, 2;
	setp.lt.s32 	%p1, %r63, 4;
	mov.b32 	%r184, 0;
	@%p1 bra 	$L__BB0_27;
	shl.b32 	%r76, %r3, 4;
	mov.u32 	%r77, _ZZ22matrix_mul_part_sharedPiS_S_iiiE2sA;
	add.s32 	%r6, %r77, %r76;
	shl.b32 	%r78, %r1, 2;
	add.s32 	%r7, %r6, %r78;
	mov.u32 	%r79, _ZZ22matrix_mul_part_sharedPiS_S_iiiE2sB;
	add.s32 	%r10, %r79, %r78;
	add.s32 	%r8, %r10, %r76;
	mul.lo.s32 	%r9, %r63, %r4;
	add.s32 	%r80, %r5, -1;
	and.b32  	%r11, %r5, 3;
	setp.lt.u32 	%p2, %r80, 3;
	mov.b32 	%r176, 0;
	mov.u32 	%r184, %r176;
	@%p2 bra 	$L__BB0_20;
	and.b32  	%r176, %r5, 536870908;
	neg.s32 	%r173, %r176;
	add.s32 	%r82, %r3, 12;
	mad.lo.s32 	%r171, %r65, %r82, %r2;
	shl.b32 	%r15, %r65, 4;
	add.s32 	%r83, %r3, 8;
	mad.lo.s32 	%r170, %r65, %r83, %r2;
	add.s32 	%r84, %r3, 4;
	mad.lo.s32 	%r169, %r65, %r84, %r2;
	mad.lo.s32 	%r168, %r3, %r65, %r2;
	add.s32 	%r166, %r1, %r9;
	mov.b32 	%r184, 0;
	mov.u32 	%r167, %r1;
	mov.u32 	%r172, %r3;
$L__BB0_3:
	setp.ge.s32 	%p3, %r4, %r64;
	mov.b32 	%r85, 0;
	st.shared.u32 	[%r7], %r85;
	st.shared.u32 	[%r8], %r85;
	setp.ge.u32 	%p4, %r167, %r63;
	or.pred  	%p5, %p3, %p4;
	@%p5 bra 	$L__BB0_5;
	mul.wide.u32 	%rd6, %r166, 4;
	add.s64 	%rd7, %rd2, %rd6;
	ld.global.u32 	%r86, [%rd7];
	st.shared.u32 	[%r7], %r86;
$L__BB0_5:
	setp.ge.s32 	%p6, %r2, %r65;
	setp.ge.u32 	%p7, %r172, %r64;
	or.pred  	%p8, %p6, %p7;
	@%p8 bra 	$L__BB0_7;
	mul.wide.u32 	%rd8, %r168, 4;
	add.s64 	%rd9, %rd1, %rd8;
	ld.global.u32 	%r87, [%rd9];
	st.shared.u32 	[%r8], %r87;
$L__BB0_7:
	bar.sync 	0;
	ld.shared.u32 	%r88, [%r6];
	ld.shared.u32 	%r89, [%r10];
	mad.lo.s32 	%r90, %r89, %r88, %r184;
	ld.shared.u32 	%r91, [%r6+4];
	ld.shared.u32 	%r92, [%r10+16];
	mad.lo.s32 	%r93, %r92, %r91, %r90;
	ld.shared.u32 	%r94, [%r6+8];
	ld.shared.u32 	%r95, [%r10+32];
	mad.lo.s32 	%r96, %r95, %r94, %r93;
	ld.shared.u32 	%r97, [%r6+12];
	ld.shared.u32 	%r98, [%r10+48];
	mad.lo.s32 	%r29, %r98, %r97, %r96;
	bar.sync 	0;
	mov.b32 	%r99, 0;
	st.shared.u32 	[%r7], %r99;
	st.shared.u32 	[%r8], %r99;
	add.s32 	%r100, %r167, 4;
	setp.ge.u32 	%p10, %r100, %r63;
	or.pred  	%p11, %p3, %p10;
	@%p11 bra 	$L__BB0_9;
	add.s32 	%r101, %r166, 4;
	mul.wide.u32 	%rd10, %r101, 4;
	add.s64 	%rd11, %rd2, %rd10;
	ld.global.u32 	%r102, [%rd11];
	st.shared.u32 	[%r7], %r102;
$L__BB0_9:
	add.s32 	%r103, %r172, 4;
	setp.ge.u32 	%p13, %r103, %r64;
	or.pred  	%p14, %p6, %p13;
	@%p14 bra 	$L__BB0_11;
	mul.wide.u32 	%rd12, %r169, 4;
	add.s64 	%rd13, %rd1, %rd12;
	ld.global.u32 	%r104, [%rd13];
	st.shared.u32 	[%r8], %r104;
$L__BB0_11:
	bar.sync 	0;
	ld.shared.u32 	%r105, [%r6];
	ld.shared.u32 	%r106, [%r10];
	mad.lo.s32 	%r107, %r106, %r105, %r29;
	ld.shared.u32 	%r108, [%r6+4];
	ld.shared.u32 	%r109, [%r10+16];
	mad.lo.s32 	%r110, %r109, %r108, %r107;
	ld.shared.u32 	%r111, [%r6+8];
	ld.shared.u32 	%r112, [%r10+32];
	mad.lo.s32 	%r113, %r112, %r111, %r110;
	ld.shared.u32 	%r114, [%r6+12];
	ld.shared.u32 	%r115, [%r10+48];
	mad.lo.s32 	%r30, %r115, %r114, %r113;
	bar.sync 	0;
	mov.b32 	%r116, 0;
	st.shared.u32 	[%r7], %r116;
	st.shared.u32 	[%r8], %r116;
	add.s32 	%r117, %r167, 8;
	setp.ge.u32 	%p16, %r117, %r63;
	or.pred  	%p17, %p3, %p16;
	@%p17 bra 	$L__BB0_13;
	add.s32 	%r118, %r166, 8;
	mul.wide.u32 	%rd14, %r118, 4;
	add.s64 	%rd15, %rd2, %rd14;
	ld.global.u32 	%r119, [%rd15];
	st.shared.u32 	[%r7], %r119;
$L__BB0_13:
	add.s32 	%r120, %r172, 8;
	setp.ge.u32 	%p19, %r120, %r64;
	or.pred  	%p20, %p6, %p19;
	@%p20 bra 	$L__BB0_15;
	mul.wide.u32 	%rd16, %r170, 4;
	add.s64 	%rd17, %rd1, %rd16;
	ld.global.u32 	%r121, [%rd17];
	st.shared.u32 	[%r8], %r121;
$L__BB0_15:
	bar.sync 	0;
	ld.shared.u32 	%r122, [%r6];
	ld.shared.u32 	%r123, [%r10];
	mad.lo.s32 	%r124, %r123, %r122, %r30;
	ld.shared.u32 	%r125, [%r6+4];
	ld.shared.u32 	%r126, [%r10+16];
	mad.lo.s32 	%r127, %r126, %r125, %r124;
	ld.shared.u32 	%r128, [%r6+8];
	ld.shared.u32 	%r129, [%r10+32];
	mad.lo.s32 	%r130, %r129, %r128, %r127;
	ld.shared.u32 	%r131, [%r6+12];
	ld.shared.u32 	%r132, [%r10+48];
	mad.lo.s32 	%r31, %r132, %r131, %r130;
	bar.sync 	0;
	mov.b32 	%r133, 0;
	st.shared.u32 	[%r7], %r133;
	st.shared.u32 	[%r8], %r133;
	add.s32 	%r134, %r167, 12;
	setp.ge.u32 	%p22, %r134, %r63;
	or.pred  	%p23, %p3, %p22;
	@%p23 bra 	$L__BB0_17;
	add.s32 	%r135, %r166, 12;
	mul.wide.u32 	%rd18, %r135, 4;
	add.s64 	%rd19, %rd2, %rd18;
	ld.global.u32 	%r136, [%rd19];
	st.shared.u32 	[%r7], %r136;
$L__BB0_17:
	add.s32 	%r137, %r172, 12;
	setp.ge.u32 	%p25, %r137, %r64;
	or.pred  	%p26, %p6, %p25;
	@%p26 bra 	$L__BB0_19;
	mul.wide.u32 	%rd20, %r171, 4;
	add.s64 	%rd21, %rd1, %rd20;
	ld.global.u32 	%r138, [%rd21];
	st.shared.u32 	[%r8], %r138;
$L__BB0_19:
	bar.sync 	0;
	ld.shared.u32 	%r139, [%r6];
	ld.shared.u32 	%r140, [%r10];
	mad.lo.s32 	%r141, %r140, %r139, %r31;
	ld.shared.u32 	%r142, [%r6+4];
	ld.shared.u32 	%r143, [%r10+16];
	mad.lo.s32 	%r144, %r143, %r142, %r141;
	ld.shared.u32 	%r145, [%r6+8];
	ld.shared.u32 	%r146, [%r10+32];
	mad.lo.s32 	%r147, %r146, %r145, %r144;
	ld.shared.u32 	%r148, [%r6+12];
	ld.shared.u32 	%r149, [%r10+48];
	mad.lo.s32 	%r184, %r149, %r148, %r147;
	bar.sync 	0;
	add.s32 	%r173, %r173, 4;
	add.s32 	%r172, %r172, 16;
	add.s32 	%r171, %r171, %r15;
	add.s32 	%r170, %r170, %r15;
	add.s32 	%r169, %r169, %r15;
	add.s32 	%r168, %r168, %r15;
	add.s32 	%r167, %r167, 16;
	add.s32 	%r166, %r166, 16;
	setp.ne.s32 	%p27, %r173, 0;
	@%p27 bra 	$L__BB0_3;
$L__BB0_20:
	setp.eq.s32 	%p28, %r11, 0;
	@%p28 bra 	$L__BB0_27;
	shl.b32 	%r150, %r176, 2;
	add.s32 	%r181, %r3, %r150;
	mad.lo.s32 	%r182, %r65, %r181, %r2;
	shl.b32 	%r46, %r65, 2;
	add.s32 	%r179, %r1, %r150;
	add.s32 	%r180, %r179, %r9;
	neg.s32 	%r178, %r11;
$L__BB0_22:
	.pragma "nounroll";
	setp.ge.s32 	%p29, %r4, %r64;
	mov.b32 	%r151, 0;
	st.shared.u32 	[%r7], %r151;
	st.shared.u32 	[%r8], %r151;
	setp.ge.u32 	%p30, %r179, %r63;
	or.pred  	%p31, %p29, %p30;
	@%p31 bra 	$L__BB0_24;
	mul.wide.u32 	%rd22, %r180, 4;
	add.s64 	%rd23, %rd2, %rd22;
	ld.global.u32 	%r152, [%rd23];
	st.shared.u32 	[%r7], %r152;
$L__BB0_24:
	setp.ge.s32 	%p32, %r2, %r65;
	setp.ge.u32 	%p33, %r181, %r64;
	or.pred  	%p34, %p32, %p33;
	@%p34 bra 	$L__BB0_26;
	mul.wide.u32 	%rd24, %r182, 4;
	add.s64 	%rd25, %rd1, %rd24;
	ld.global.u32 	%r153, [%rd25];
	st.shared.u32 	[%r8], %r153;
$L__BB0_26:
	bar.sync 	0;
	ld.shared.u32 	%r154, [%r6];
	ld.shared.u32 	%r155, [%r10];
	mad.lo.s32 	%r156, %r155, %r154, %r184;
	ld.shared.u32 	%r157, [%r6+4];
	ld.shared.u32 	%r158, [%r10+16];
	mad.lo.s32 	%r159, %r158, %r157, %r156;
	ld.shared.u32 	%r160, [%r6+8];
	ld.shared.u32 	%r161, [%r10+32];
	mad.lo.s32 	%r162, %r161, %r160, %r159;
	ld.shared.u32 	%r163, [%r6+12];
	ld.shared.u32 	%r164, [%r10+48];
	mad.lo.s32 	%r184, %r164, %r163, %r162;
	bar.sync 	0;
	add.s32 	%r182, %r182, %r46;
	add.s32 	%r181, %r181, 4;
	add.s32 	%r180, %r180, 4;
	add.s32 	%r179, %r179, 4;
	add.s32 	%r178, %r178, 1;
	setp.ne.s32 	%p35, %r178, 0;
	@%p35 bra 	$L__BB0_22;
$L__BB0_27:
	setp.ge.s32 	%p36, %r4, %r64;
	setp.ge.s32 	%p37, %r2, %r65;
	or.pred  	%p38, %p36, %p37;
	@%p38 bra 	$L__BB0_29;
	ld.param.u64 	%rd29, [_Z22matrix_mul_part_sharedPiS_S_iii_param_2];
	mad.lo.s32 	%r165, %r65, %r4, %r2;
	cvta.to.global.u64 	%rd26, %rd29;
	mul.wide.s32 	%rd27, %r165, 4;
	add.s64 	%rd28, %rd26, %rd27;
	st.global.u32 	[%rd28], %r184;
$L__BB0_29:
	ret;

}


// ===== COMPILED SASS (sm_100) =====

	.target	sm_100

	.elftype	@"ET_EXEC"


//--------------------- .note.nv.tkinfo           --------------------------
	.section	.note.nv.tkinfo,"",@"SHT_NOTE"
	.sectionflags	@"SHF_NOTE_NV_TKINFO"
	.tkinfo
        /*0018*/ 	.word	0x00000002
        /*0030*/ 	.string	""
        /*0030*/ 	.string	"ptxas"
        /*0030*/ 	.string	"Cuda compilation tools, release 13.0, V13.0.88"
        /*0030*/ 	.string	"Build cuda_13.0.r13.0/compiler.36424714_0"
        /*0030*/ 	.string	"-arch sm_100 -m 64 "



//--------------------- .note.nv.cuinfo           --------------------------
	.section	.note.nv.cuinfo,"",@"SHT_NOTE"
	.sectionflags	@"SHF_NOTE_NV_CUINFO"
        /*0018*/ 	.short	0x0002
        /*001a*/ 	.short	0x0064
        /*001c*/ 	.short	0x0082
	.zero		2


//--------------------- .nv.info                  --------------------------
	.section	.nv.info,"",@"SHT_CUDA_INFO"
	.align	4


	//----- nvinfo : EIATTR_REGCOUNT
	.align		4
        /*0000*/ 	.byte	0x04, 0x2f
        /*0002*/ 	.short	(.L_1 - .L_0)
	.align		4
.L_0:
        /*0004*/ 	.word	index@(_Z22matrix_mul_part_sharedPiS_S_iii)
        /*0008*/ 	.word	0x00000020


	//----- nvinfo : EIATTR_FRAME_SIZE
	.align		4
.L_1:
        /*000c*/ 	.byte	0x04, 0x11
        /*000e*/ 	.short	(.L_3 - .L_2)
	.align		4
.L_2:
        /*0010*/ 	.word	index@(_Z22matrix_mul_part_sharedPiS_S_iii)
        /*0014*/ 	.word	0x00000000


	//----- nvinfo : EIATTR_MIN_STACK_SIZE
	.align		4
.L_3:
        /*0018*/ 	.byte	0x04, 0x12
        /*001a*/ 	.short	(.L_5 - .L_4)
	.align		4
.L_4:
        /*001c*/ 	.word	index@(_Z22matrix_mul_part_sharedPiS_S_iii)
        /*0020*/ 	.word	0x00000000
.L_5:


//--------------------- .nv.compat                --------------------------
	.section	.nv.compat,"",@"SHT_CUDA_COMPAT_INFO"
	.align	4
        /*0000*/ 	.byte	0x02, 0x09, 0x00, 0x00, 0x02, 0x02, 0x01, 0x00, 0x02, 0x05, 0x05, 0x00, 0x03, 0x07, 0x01, 0x01
        /*0010*/ 	.byte	0x02, 0x03, 0x00, 0x00, 0x02, 0x06, 0x01, 0x00, 0x04, 0x0b, 0x08, 0x00, 0x09, 0x00, 0x00, 0x00
        /*0020*/ 	.byte	0x00, 0x00, 0x00, 0x00


//--------------------- .nv.info._Z22matrix_mul_part_sharedPiS_S_iii --------------------------
	.section	.nv.info._Z22matrix_mul_part_sharedPiS_S_iii,"",@"SHT_CUDA_INFO"
	.sectionflags	@""
	.align	4


	//----- nvinfo : EIATTR_CUDA_API_VERSION
	.align		4
        /*0000*/ 	.byte	0x04, 0x37
        /*0002*/ 	.short	(.L_7 - .L_6)
.L_6:
        /*0004*/ 	.word	0x00000082


	//----- nvinfo : EIATTR_KPARAM_INFO
	.align		4
.L_7:
        /*0008*/ 	.byte	0x04, 0x17
        /*000a*/ 	.short	(.L_9 - .L_8)
.L_8:
        /*000c*/ 	.word	0x00000000
        /*0010*/ 	.short	0x0005
        /*0012*/ 	.short	0x0020
        /*0014*/ 	.byte	0x00, 0xf0, 0x11, 0x00


	//----- nvinfo : EIATTR_KPARAM_INFO
	.align		4
.L_9:
        /*0018*/ 	.byte	0x04, 0x17
        /*001a*/ 	.short	(.L_11 - .L_10)
.L_10:
        /*001c*/ 	.word	0x00000000
        /*0020*/ 	.short	0x0004
        /*0022*/ 	.short	0x001c
        /*0024*/ 	.byte	0x00, 0xf0, 0x11, 0x00


	//----- nvinfo : EIATTR_KPARAM_INFO
	.align		4
.L_11:
        /*0028*/ 	.byte	0x04, 0x17
        /*002a*/ 	.short	(.L_13 - .L_12)
.L_12:
        /*002c*/ 	.word	0x00000000
        /*0030*/ 	.short	0x0003
        /*0032*/ 	.short	0x0018
        /*0034*/ 	.byte	0x00, 0xf0, 0x11, 0x00


	//----- nvinfo : EIATTR_KPARAM_INFO
	.align		4
.L_13:
        /*0038*/ 	.byte	0x04, 0x17
        /*003a*/ 	.short	(.L_15 - .L_14)
.L_14:
        /*003c*/ 	.word	0x00000000
        /*0040*/ 	.short	0x0002
        /*0042*/ 	.short	0x0010
        /*0044*/ 	.byte	0x00, 0xf5, 0x21, 0x00


	//----- nvinfo : EIATTR_KPARAM_INFO
	.align		4
.L_15:
        /*0048*/ 	.byte	0x04, 0x17
        /*004a*/ 	.short	(.L_17 - .L_16)
.L_16:
        /*004c*/ 	.word	0x00000000
        /*0050*/ 	.short	0x0001
        /*0052*/ 	.short	0x0008
        /*0054*/ 	.byte	0x00, 0xf5, 0x21, 0x00


	//----- nvinfo : EIATTR_KPARAM_INFO
	.align		4
.L_17:
        /*0058*/ 	.byte	0x04, 0x17
        /*005a*/ 	.short	(.L_19 - .L_18)
.L_18:
        /*005c*/ 	.word	0x00000000
        /*0060*/ 	.short	0x0000
        /*0062*/ 	.short	0x0000
        /*0064*/ 	.byte	0x00, 0xf5, 0x21, 0x00


	//----- nvinfo : EIATTR_SPARSE_MMA_MASK
	.align		4
.L_19:
        /*0068*/ 	.byte	0x03, 0x50
        /*006a*/ 	.short	0x0000


	//----- nvinfo : EIATTR_MAXREG_COUNT
	.align		4
        /*006c*/ 	.byte	0x03, 0x1b
        /*006e*/ 	.short	0x00ff


	//----- nvinfo : EIATTR_NUM_BARRIERS
	.align		4
        /*0070*/ 	.byte	0x02, 0x4c
        /*0072*/ 	.byte	0x01
	.zero		1


	//----- nvinfo : EIATTR_MERCURY_ISA_VERSION
	.align		4
        /*0074*/ 	.byte	0x03, 0x5f
        /*0076*/ 	.short	0x0101


	//----- nvinfo : EIATTR_VRC_CTA_INIT_COUNT
	.align		4
        /*0078*/ 	.byte	0x02, 0x4a
	.zero		1
	.zero		1


	//----- nvinfo : EIATTR_EXIT_INSTR_OFFSETS
	.align		4
        /*007c*/ 	.byte	0x04, 0x1c
        /*007e*/ 	.short	(.L_21 - .L_20)


	//   ....[0]....
.L_20:
        /*0080*/ 	.word	0x00000d30


	//   ....[1]....
        /*0084*/ 	.word	0x00000d80


	//----- nvinfo : EIATTR_CBANK_PARAM_SIZE
	.align		4
.L_21:
        /*0088*/ 	.byte	0x03, 0x19
        /*008a*/ 	.short	0x0024


	//----- nvinfo : EIATTR_PARAM_CBANK
	.align		4
        /*008c*/ 	.byte	0x04, 0x0a
        /*008e*/ 	.short	(.L_23 - .L_22)
	.align		4
.L_22:
        /*0090*/ 	.word	index@(.nv.constant0._Z22matrix_mul_part_sharedPiS_S_iii)
        /*0094*/ 	.short	0x0380
        /*0096*/ 	.short	0x0024


	//----- nvinfo : EIATTR_SW_WAR
	.align		4
.L_23:
        /*0098*/ 	.byte	0x04, 0x36
        /*009a*/ 	.short	(.L_25 - .L_24)
.L_24:
        /*009c*/ 	.word	0x00000008
.L_25:


//--------------------- .nv.callgraph             --------------------------
	.section	.nv.callgraph,"",@"SHT_CUDA_CALLGRAPH"
	.align	4
	.sectionentsize	8
	.align		4
        /*0000*/ 	.word	0x00000000
	.align		4
        /*0004*/ 	.word	0xffffffff
	.align		4
        /*0008*/ 	.word	0x00000000
	.align		4
        /*000c*/ 	.word	0xfffffffe
	.align		4
        /*0010*/ 	.word	0x00000000
	.align		4
        /*0014*/ 	.word	0xfffffffd
	.align		4
        /*0018*/ 	.word	0x00000000
	.align		4
        /*001c*/ 	.word	0xfffffffc


//--------------------- .text._Z22matrix_mul_part_sharedPiS_S_iii --------------------------
	.section	.text._Z22matrix_mul_part_sharedPiS_S_iii,"ax",@progbits
	.align	128
        .global         _Z22matrix_mul_part_sharedPiS_S_iii
        .type           _Z22matrix_mul_part_sharedPiS_S_iii,@function
        .size           _Z22matrix_mul_part_sharedPiS_S_iii,(.L_x_5 - _Z22matrix_mul_part_sharedPiS_S_iii)
        .other          _Z22matrix_mul_part_sharedPiS_S_iii,@"STO_CUDA_ENTRY STV_DEFAULT"
_Z22matrix_mul_part_sharedPiS_S_iii:
.text._Z22matrix_mul_part_sharedPiS_S_iii:
[----:B------:R-:W-:Y:S01]  /*0000*/  LDC R1, c[0x0][0x37c] ;  /* 0x0000df00ff017b82 */ /* 0x000fe20000000800 */
[----:B------:R-:W0:Y:S01]  /*0010*/  S2R R18, SR_TID.X ;  /* 0x0000000000127919 */ /* 0x000e220000002100 */
[----:B------:R-:W1:Y:S06]  /*0020*/  LDCU UR8, c[0x0][0x398] ;  /* 0x00007300ff0877ac */ /* 0x000e6c0008000800 */
[----:B------:R-:W0:Y:S01]  /*0030*/  S2UR UR5, SR_CTAID.X ;  /* 0x00000000000579c3 */ /* 0x000e220000002500 */
[----:B------:R-:W-:Y:S01]  /*0040*/  HFMA2 R25, -RZ, RZ, 0, 0 ;  /* 0x00000000ff197431 */ /* 0x000fe200000001ff */
[----:B------:R-:W2:Y:S01]  /*0050*/  S2R R19, SR_TID.Y ;  /* 0x0000000000137919 */ /* 0x000ea20000002200 */
[----:B------:R-:W3:Y:S05]  /*0060*/  LDCU.64 UR12, c[0x0][0x358] ;  /* 0x00006b00ff0c77ac */ /* 0x000eea0008000a00 */
[----:B------:R-:W0:Y:S08]  /*0070*/  LDC R3, c[0x0][0x360] ;  /* 0x0000d800ff037b82 */ /* 0x000e300000000800 */
[----:B------:R-:W2:Y:S01]  /*0080*/  S2UR UR6, SR_CTAID.Y ;  /* 0x00000000000679c3 */ /* 0x000ea20000002600 */
[----:B-1----:R-:W-:-:S02]  /*0090*/  UISETP.GE.AND UP0, UPT, UR8, 0x4, UPT ;  /* 0x000000040800788c */ /* 0x002fc4000bf06270 */
[----:B------:R-:W-:-:S04]  /*00a0*/  USHF.R.S32.HI UR4, URZ, 0x1f, UR8 ;  /* 0x0000001fff047899 */ /* 0x000fc80008011408 */
[----:B------:R-:W-:Y:S01]  /*00b0*/  ULEA.HI UR4, UR4, UR8, URZ, 0x2 ;  /* 0x0000000804047291 */ /* 0x000fe2000f8f10ff */
[----:B------:R-:W2:Y:S01]  /*00c0*/  LDC R2, c[0x0][0x364] ;  /* 0x0000d900ff027b82 */ /* 0x000ea20000000800 */
[----:B0-----:R-:W-:Y:S02]  /*00d0*/  IMAD R0, R3, UR5, R18 ;  /* 0x0000000503007c24 */ /* 0x001fe4000f8e0212 */
[----:B--2---:R-:W-:Y:S01]  /*00e0*/  IMAD R3, R2, UR6, R19 ;  /* 0x0000000602037c24 */ /* 0x004fe2000f8e0213 */
[----:B---3--:R-:W-:Y:S07]  /*00f0*/  BRA.U !UP0, `(.L_x_0) ;  /* 0x0000000908fc7547 */ /* 0x008fee000b800000 */
[----:B------:R-:W0:Y:S01]  /*0100*/  S2UR UR7, SR_CgaCtaId ;  /* 0x00000000000779c3 */ /* 0x000e220000008800 */
[----:B------:R-:W-:Y:S01]  /*0110*/  USHF.R.S32.HI UR4, URZ, 0x2, UR4 ;  /* 0x00000002ff047899 */ /* 0x000fe20008011404 */
[----:B------:R-:W-:Y:S01]  /*0120*/  MOV R23, RZ ;  /* 0x000000ff00177202 */ /* 0x000fe20000000f00 */
[----:B------:R-:W-:Y:S01]  /*0130*/  UMOV UR5, 0x400 ;  /* 0x0000040000057882 */ /* 0x000fe20000000000 */
[----:B------:R-:W-:Y:S01]  /*0140*/  MOV R25, RZ ;  /* 0x000000ff00197202 */ /* 0x000fe20000000f00 */
[----:B------:R-:W-:Y:S02]  /*0150*/  UIADD3 UR10, UPT, UPT, UR4, -0x1, URZ ;  /* 0xffffffff040a7890 */ /* 0x000fe4000fffe0ff */
[----:B------:R-:W-:Y:S02]  /*0160*/  ULOP3.LUT UR6, UR4, 0x3, URZ, 0xc0, !UPT ;  /* 0x0000000304067892 */ /* 0x000fe4000f8ec0ff */
[----:B------:R-:W-:Y:S02]  /*0170*/  UISETP.GE.U32.AND UP1, UPT, UR10, 0x3, UPT ;  /* 0x000000030a00788c */ /* 0x000fe4000bf26070 */
[----:B------:R-:W-:-:S02]  /*0180*/  UISETP.NE.AND UP0, UPT, UR6, URZ, UPT ;  /* 0x000000ff0600728c */ /* 0x000fc4000bf05270 */
[----:B0-----:R-:W-:Y:S02]  /*0190*/  ULEA UR9, UR7, UR5, 0x18 ;  /* 0x0000000507097291 */ /* 0x001fe4000f8ec0ff */
[----:B------:R-:W-:-:S04]  /*01a0*/  UIADD3 UR5, UPT, UPT, UR5, 0x40, URZ ;  /* 0x0000004005057890 */ /* 0x000fc8000fffe0ff */
[----:B------:R-:W-:Y:S01]  /*01b0*/  ULEA UR5, UR7, UR5, 0x18 ;  /* 0x0000000507057291 */ /* 0x000fe2000f8ec0ff */
[----:B------:R-:W-:-:S04]  /*01c0*/  LEA R2, R19, UR9, 0x4 ;  /* 0x0000000913027c11 */ /* 0x000fc8000f8e20ff */
[C---:B------:R-:W-:Y:S02]  /*01d0*/  LEA R5, R18.reuse, R2, 0x2 ;  /* 0x0000000212057211 */ /* 0x040fe400078e10ff */
[----:B------:R-:W-:-:S04]  /*01e0*/  LEA R4, R18, UR5, 0x2 ;  /* 0x0000000512047c11 */ /* 0x000fc8000f8e10ff */
[----:B------:R-:W-:Y:S01]  /*01f0*/  LEA R6, R19, R4, 0x4 ;  /* 0x0000000413067211 */ /* 0x000fe200078e20ff */
[----:B------:R-:W-:Y:S06]  /*0200*/  BRA.U !UP1, `(.L_x_1) ;  /* 0x0000000909147547 */ /* 0x000fec000b800000 */
[----:B------:R-:W0:Y:S01]  /*0210*/  LDCU UR9, c[0x0][0x3a0] ;  /* 0x00007400ff0977ac */ /* 0x000e220008000800 */
[C---:B------:R-:W-:Y:S01]  /*0220*/  IADD3 R11, PT, PT, R19.reuse, 0x8, RZ ;  /* 0x00000008130b7810 */ /* 0x040fe20007ffe0ff */
[C---:B------:R-:W-:Y:S01]  /*0230*/  VIADD R9, R19.reuse, 0xc ;  /* 0x0000000c13097836 */ /* 0x040fe20000000000 */
[----:B------:R-:W-:Y:S01]  /*0240*/  IADD3 R13, PT, PT, R19, 0x4, RZ ;  /* 0x00000004130d7810 */ /* 0x000fe20007ffe0ff */
[----:B------:R-:W1:Y:S01]  /*0250*/  LDCU UR7, c[0x0][0x39c] ;  /* 0x00007380ff0777ac */ /* 0x000e620008000800 */
[----:B------:R-:W-:Y:S01]  /*0260*/  IMAD R17, R3, UR8, R18 ;  /* 0x0000000803117c24 */ /* 0x000fe2000f8e0212 */
[----:B------:R-:W-:Y:S01]  /*0270*/  MOV R25, RZ ;  /* 0x000000ff00197202 */ /* 0x000fe20000000f00 */
[----:B------:R-:W-:Y:S01]  /*0280*/  IMAD.MOV.U32 R7, RZ, RZ, R19 ;  /* 0x000000ffff077224 */ /* 0x000fe200078e0013 */
[----:B------:R-:W-:Y:S01]  /*0290*/  ULOP3.LUT UR4, UR4, 0x1ffffffc, URZ, 0xc0, !UPT ;  /* 0x1ffffffc04047892 */ /* 0x000fe2000f8ec0ff */
[----:B------:R-:W-:Y:S01]  /*02a0*/  MOV R16, R18 ;  /* 0x0000001200107202 */ /* 0x000fe20000000f00 */
[----:B------:R-:W2:Y:S04]  /*02b0*/  LDCU UR10, c[0x0][0x39c] ;  /* 0x00007380ff0a77ac */ /* 0x000ea80008000800 */
[----:B------:R-:W-:Y:S01]  /*02c0*/  MOV R23, UR4 ;  /* 0x0000000400177c02 */ /* 0x000fe20008000f00 */
[----:B------:R-:W3:Y:S01]  /*02d0*/  LDCU UR5, c[0x0][0x398] ;  /* 0x00007300ff0577ac */ /* 0x000ee20008000800 */
[----:B0-----:R-:W-:-:S02]  /*02e0*/  IMAD R26, R9, UR9, R0 ;  /* 0x00000009091a7c24 */ /* 0x001fc4000f8e0200 */
[--C-:B------:R-:W-:Y:S02]  /*02f0*/  IMAD R24, R11, UR9, R0.reuse ;  /* 0x000000090b187c24 */ /* 0x100fe4000f8e0200 */
[--C-:B------:R-:W-:Y:S01]  /*0300*/  IMAD R22, R13, UR9, R0.reuse ;  /* 0x000000090d167c24 */ /* 0x100fe2000f8e0200 */
[----:B-1----:R-:W-:Y:S01]  /*0310*/  ISETP.GE.AND P1, PT, R3, UR7, PT ;  /* 0x0000000703007c0c */ /* 0x002fe2000bf26270 */
[----:B------:R-:W-:Y:S01]  /*0320*/  IMAD R20, R19, UR9, R0 ;  /* 0x0000000913147c24 */ /* 0x000fe2000f8e0200 */
[----:B------:R-:W-:-:S12]  /*0330*/  UIADD3 UR7, UPT, UPT, -UR4, URZ, URZ ;  /* 0x000000ff04077290 */ /* 0x000fd8000fffe1ff */
.L_x_2:
[----:B------:R-:W0:Y:S01]  /*0340*/  LDC R21, c[0x0][0x3a0] ;  /* 0x0000e800ff157b82 */ /* 0x000e220000000800 */
[----:B---3--:R-:W-:Y:S02]  /*0350*/  UMOV UR8, UR5 ;  /* 0x0000000500087c82 */ /* 0x008fe40008000000 */
[----:B------:R-:W-:-:S13]  /*0360*/  ISETP.GE.U32.OR P2, PT, R16, UR8, P1 ;  /* 0x0000000810007c0c */ /* 0x000fda0008f46470 */
[----:B------:R-:W1:Y:S01]  /*0370*/  @!P2 LDC.64 R10, c[0x0][0x380] ;  /* 0x0000e000ff0aab82 */ /* 0x000e620000000a00 */
[----:B0-----:R-:W-:-:S04]  /*0380*/  ISETP.GE.AND P0, PT, R0, R21, PT ;  /* 0x000000150000720c */ /* 0x001fc80003f06270 */
[----:B--2---:R-:W-:Y:S01]  /*0390*/  ISETP.GE.U32.OR P3, PT, R7, UR10, P0 ;  /* 0x0000000a07007c0c */ /* 0x004fe20008766470 */
[----:B-1----:R-:W-:-:S12]  /*03a0*/  @!P2 IMAD.WIDE.U32 R10, R17, 0x4, R10 ;  /* 0x00000004110aa825 */ /* 0x002fd800078e000a */
[----:B------:R-:W0:Y:S01]  /*03b0*/  @!P3 LDC.64 R8, c[0x0][0x388] ;  /* 0x0000e200ff08bb82 */ /* 0x000e220000000a00 */
[----:B------:R1:W2:Y:S01]  /*03c0*/  @!P2 LDG.E R10, desc[UR12][R10.64] ;  /* 0x0000000c0a0aa981 */ /* 0x0002a2000c1e1900 */
[----:B0-----:R-:W-:-:S06]  /*03d0*/  @!P3 IMAD.WIDE.U32 R8, R20, 0x4, R8 ;  /* 0x000000041408b825 */ /* 0x001fcc00078e0008 */
[----:B------:R-:W3:Y:S04]  /*03e0*/  @!P3 LDG.E R9, desc[UR12][R8.64] ;  /* 0x0000000c0809b981 */ /* 0x000ee8000c1e1900 */
[----:B------:R-:W-:Y:S04]  /*03f0*/  STS [R5], RZ ;  /* 0x000000ff05007388 */ /* 0x000fe80000000800 */
[----:B------:R-:W-:Y:S01]  /*0400*/  STS [R6], RZ ;  /* 0x000000ff06007388 */ /* 0x000fe20000000800 */
[----:B-1----:R-:W-:Y:S02]  /*0410*/  IADD3 R11, PT, PT, R7, 0x4, RZ ;  /* 0x00000004070b7810 */ /* 0x002fe40007ffe0ff */
[----:B------:R-:W-:Y:S01]  /*0420*/  IADD3 R29, PT, PT, R16, 0x4, RZ ;  /* 0x00000004101d7810 */ /* 0x000fe20007ffe0ff */
[----:B--2---:R-:W-:Y:S04]  /*0430*/  @!P2 STS [R5], R10 ;  /* 0x0000000a0500a388 */ /* 0x004fe80000000800 */
[----:B---3--:R0:W-:Y:S01]  /*0440*/  @!P3 STS [R6], R9 ;  /* 0x000000090600b388 */ /* 0x0081e20000000800 */
[----:B------:R-:W-:Y:S01]  /*0450*/  BAR.SYNC.DEFER_BLOCKING 0x0 ;  /* 0x0000000000007b1d */ /* 0x000fe20000010000 */
[----:B------:R-:W-:-:S02]  /*0460*/  ISETP.GE.U32.OR P3, PT, R11, UR10, P0 ;  /* 0x0000000a0b007c0c */ /* 0x000fc40008766470 */
[----:B------:R-:W-:-:S11]  /*0470*/  ISETP.GE.U32.OR P2, PT, R29, UR8, P1 ;  /* 0x000000081d007c0c */ /* 0x000fd60008f46470 */
[----:B0-----:R-:W0:Y:S08]  /*0480*/  @!P3 LDC.64 R8, c[0x0][0x388] ;  /* 0x0000e200ff08bb82 */ /* 0x001e300000000a00 */
[----:B------:R-:W1:Y:S01]  /*0490*/  @!P2 LDC.64 R10, c[0x0][0x380] ;  /* 0x0000e000ff0aab82 */ /* 0x000e620000000a00 */
[----:B------:R-:W-:Y:S04]  /*04a0*/  LDS R27, [R4] ;  /* 0x00000000041b7984 */ /* 0x000fe80000000800 */
[----:B------:R-:W2:Y:S04]  /*04b0*/  LDS.128 R12, [R2] ;  /* 0x00000000020c7984 */ /* 0x000ea80000000c00 */
[----:B------:R-:W3:Y:S01]  /*04c0*/  LDS R28, [R4+0x10] ;  /* 0x00001000041c7984 */ /* 0x000ee20000000800 */
[----:B--2---:R-:W-:-:S03]  /*04d0*/  IMAD R27, R12, R27, R25 ;  /* 0x0000001b0c1b7224 */ /* 0x004fc600078e0219 */
[----:B------:R-:W-:Y:S01]  /*04e0*/  LDS R25, [R4+0x30] ;  /* 0x0000300004197984 */ /* 0x000fe20000000800 */
[----:B---3--:R-:W-:Y:S02]  /*04f0*/  IMAD R27, R28, R13, R27 ;  /* 0x0000000d1c1b7224 */ /* 0x008fe400078e021b */
[----:B0-----:R-:W-:Y:S02]  /*0500*/  @!P3 IMAD.WIDE.U32 R28, R22, 0x4, R8 ;  /* 0x00000004161cb825 */ /* 0x001fe400078e0008 */
[----:B------:R-:W0:Y:S01]  /*0510*/  LDS R8, [R4+0x20] ;  /* 0x0000200004087984 */ /* 0x000e220000000800 */
[----:B------:R-:W-:Y:S01]  /*0520*/  BAR.SYNC.DEFER_BLOCKING 0x0 ;  /* 0x0000000000007b1d */ /* 0x000fe20000010000 */
[----:B------:R-:W-:-:S05]  /*0530*/  @!P2 IADD3 R13, PT, PT, R17, 0x4, RZ ;  /* 0x00000004110da810 */ /* 0x000fca0007ffe0ff */
[----:B-1----:R-:W-:-:S06]  /*0540*/  @!P2 IMAD.WIDE.U32 R12, R13, 0x4, R10 ;  /* 0x000000040d0ca825 */ /* 0x002fcc00078e000a */
[----:B------:R-:W2:Y:S04]  /*0550*/  @!P2 LDG.E R12, desc[UR12][R12.64] ;  /* 0x0000000c0c0ca981 */ /* 0x000ea8000c1e1900 */
[----:B------:R-:W3:Y:S04]  /*0560*/  @!P3 LDG.E R29, desc[UR12][R28.64] ;  /* 0x0000000c1c1db981 */ /* 0x000ee8000c1e1900 */
[----:B------:R-:W-:Y:S04]  /*0570*/  STS [R5], RZ ;  /* 0x000000ff05007388 */ /* 0x000fe80000000800 */
[----:B------:R-:W-:Y:S01]  /*0580*/  STS [R6], RZ ;  /* 0x000000ff06007388 */ /* 0x000fe20000000800 */
[----:B0-----:R-:W-:-:S04]  /*0590*/  IMAD R14, R8, R14, R27 ;  /* 0x0000000e080e7224 */ /* 0x001fc800078e021b */
[----:B------:R-:W-:Y:S02]  /*05a0*/  IMAD R25, R25, R15, R14 ;  /* 0x0000000f19197224 */ /* 0x000fe400078e020e */
[----:B------:R-:W-:Y:S01]  /*05b0*/  VIADD R15, R7, 0x8 ;  /* 0x00000008070f7836 */ /* 0x000fe20000000000 */
[----:B------:R-:W-:Y:S01]  /*05c0*/  IADD3 R14, PT, PT, R16, 0x8, RZ ;  /* 0x00000008100e7810 */ /* 0x000fe20007ffe0ff */
[----:B--2---:R-:W-:Y:S04]  /*05d0*/  @!P2 STS [R5], R12 ;  /* 0x0000000c0500a388 */ /* 0x004fe80000000800 */
[----:B---3--:R-:W-:Y:S01]  /*05e0*/  @!P3 STS [R6], R29 ;  /* 0x0000001d0600b388 */ /* 0x008fe20000000800 */
[----:B------:R-:W-:Y:S06]  /*05f0*/  BAR.SYNC.DEFER_BLOCKING 0x0 ;  /* 0x0000000000007b1d */ /* 0x000fec0000010000 */
[----:B------:R-:W-:Y:S04]  /*0600*/  LDS R13, [R4] ;  /* 0x00000000040d7984 */ /* 0x000fe80000000800 */
[----:B------:R-:W0:Y:S01]  /*0610*/  LDS.128 R8, [R2] ;  /* 0x0000000002087984 */ /* 0x000e220000000c00 */
[----:B------:R-:W-:-:S03]  /*0620*/  ISETP.GE.U32.OR P3, PT, R15, UR10, P0 ;  /* 0x0000000a0f007c0c */ /* 0x000fc60008766470 */
[----:B------:R-:W1:Y:S01]  /*0630*/  LDS R27, [R4+0x10] ;  /* 0x00001000041b7984 */ /* 0x000e620000000800 */
[----:B------:R-:W-:-:S13]  /*0640*/  ISETP.GE.U32.OR P2, PT, R14, UR8, P1 ;  /* 0x000000080e007c0c */ /* 0x000fda0008f46470 */
[----:B------:R-:W2:Y:S01]  /*0650*/  @!P2 LDC.64 R14, c[0x0][0x380] ;  /* 0x0000e000ff0eab82 */ /* 0x000ea20000000a00 */
[----:B0-----:R-:W-:-:S07]  /*0660*/  IMAD R8, R8, R13, R25 ;  /* 0x0000000d08087224 */ /* 0x001fce00078e0219 */
[----:B------:R-:W0:Y:S01]  /*0670*/  @!P3 LDC.64 R12, c[0x0][0x388] ;  /* 0x0000e200ff0cbb82 */ /* 0x000e220000000a00 */
[----:B------:R-:W-:Y:S01]  /*0680*/  LDS R25, [R4+0x30] ;  /* 0x0000300004197984 */ /* 0x000fe20000000800 */
[----:B-1----:R-:W-:Y:S01]  /*0690*/  IMAD R27, R27, R9, R8 ;  /* 0x000000091b1b7224 */ /* 0x002fe200078e0208 */
[----:B------:R-:W-:Y:S01]  /*06a0*/  @!P2 IADD3 R9, PT, PT, R17, 0x8, RZ ;  /* 0x000000081109a810 */ /* 0x000fe20007ffe0ff */
[----:B0-----:R-:W-:Y:S02]  /*06b0*/  @!P3 IMAD.WIDE.U32 R28, R24, 0x4, R12 ;  /* 0x00000004181cb825 */ /* 0x001fe400078e000c */
[----:B------:R-:W0:Y:S02]  /*06c0*/  LDS R12, [R4+0x20] ;  /* 0x00002000040c7984 */ /* 0x000e240000000800 */
[----:B------:R-:W-:Y:S01]  /*06d0*/  BAR.SYNC.DEFER_BLOCKING 0x0 ;  /* 0x0000000000007b1d */ /* 0x000fe20000010000 */
[----:B--2---:R-:W-:-:S06]  /*06e0*/  @!P2 IMAD.WIDE.U32 R8, R9, 0x4, R14 ;  /* 0x000000040908a825 */ /* 0x004fcc00078e000e */
[----:B------:R-:W2:Y:S04]  /*06f0*/  @!P2 LDG.E R8, desc[UR12][R8.64] ;  /* 0x0000000c0808a981 */ /* 0x000ea8000c1e1900 */
[----:B------:R-:W3:Y:S04]  /*0700*/  @!P3 LDG.E R29, desc[UR12][R28.64] ;  /* 0x0000000c1c1db981 */ /* 0x000ee8000c1e1900 */
[----:B------:R-:W-:Y:S04]  /*0710*/  STS [R5], RZ ;  /* 0x000000ff05007388 */ /* 0x000fe80000000800 */
[----:B------:R-:W-:Y:S01]  /*0720*/  STS [R6], RZ ;  /* 0x000000ff06007388 */ /* 0x000fe20000000800 */
[----:B0-----:R-:W-:-:S04]  /*0730*/  IMAD R10, R12, R10, R27 ;  /* 0x0000000a0c0a7224 */ /* 0x001fc800078e021b */
[----:B------:R-:W-:Y:S01]  /*0740*/  IMAD R25, R25, R11, R10 ;  /* 0x0000000b19197224 */ /* 0x000fe200078e020a */
[----:B------:R-:W-:-:S04]  /*0750*/  IADD3 R11, PT, PT, R7, 0xc, RZ ;  /* 0x0000000c070b7810 */ /* 0x000fc80007ffe0ff */
[----:B------:R-:W-:Y:S02]  /*0760*/  ISETP.GE.U32.OR P0, PT, R11, UR10, P0 ;  /* 0x0000000a0b007c0c */ /* 0x000fe40008706470 */
[----:B------:R-:W-:Y:S01]  /*0770*/  IADD3 R10, PT, PT, R16, 0xc, RZ ;  /* 0x0000000c100a7810 */ /* 0x000fe20007ffe0ff */
[----:B--2---:R-:W-:Y:S04]  /*0780*/  @!P2 STS [R5], R8 ;  /* 0x000000080500a388 */ /* 0x004fe80000000800 */
[----:B---3--:R-:W-:Y:S01]  /*0790*/  @!P3 STS [R6], R29 ;  /* 0x0000001d0600b388 */ /* 0x008fe20000000800 */
[----:B------:R-:W-:Y:S06]  /*07a0*/  BAR.SYNC.DEFER_BLOCKING 0x0 ;  /* 0x0000000000007b1d */ /* 0x000fec0000010000 */
[----:B------:R-:W-:Y:S04]  /*07b0*/  LDS R9, [R4] ;  /* 0x0000000004097984 */ /* 0x000fe80000000800 */
[----:B------:R-:W0:Y:S04]  /*07c0*/  LDS.128 R12, [R2] ;  /* 0x00000000020c7984 */ /* 0x000e280000000c00 */
        /* <DEDUP_REMOVED lines=18> */
[----:B------:R-:W-:-:S04]  /*08f0*/  UIADD3 UR7, UPT, UPT, UR7, 0x4, URZ ;  /* 0x0000000407077890 */ /* 0x000fc8000fffe0ff */
[----:B------:R-:W-:Y:S01]  /*0900*/  UISETP.NE.AND UP1, UPT, UR7, URZ, UPT ;  /* 0x000000ff0700728c */ /* 0x000fe2000bf25270 */
[C---:B------:R-:W-:Y:S01]  /*0910*/  LEA R20, R21.reuse, R20, 0x4 ;  /* 0x0000001415147211 */ /* 0x040fe200078e20ff */
[C---:B------:R-:W-:Y:S01]  /*0920*/  IMAD R22, R21.reuse, 0x10, R22 ;  /* 0x0000001015167824 */ /* 0x040fe200078e0216 */
[C---:B------:R-:W-:Y:S02]  /*0930*/  LEA R24, R21.reuse, R24, 0x4 ;  /* 0x0000001815187211 */ /* 0x040fe400078e20ff */
[----:B------:R-:W-:Y:S02]  /*0940*/  LEA R26, R21, R26, 0x4 ;  /* 0x0000001a151a7211 */ /* 0x000fe400078e20ff */
[----:B------:R-:W-:Y:S02]  /*0950*/  IADD3 R16, PT, PT, R16, 0x10, RZ ;  /* 0x0000001010107810 */ /* 0x000fe40007ffe0ff */
[----:B------:R-:W-:Y:S02]  /*0960*/  IADD3 R7, PT, PT, R7, 0x10, RZ ;  /* 0x0000001007077810 */ /* 0x000fe40007ffe0ff */
[----:B------:R-:W-:Y:S01]  /*0970*/  IADD3 R17, PT, PT, R17, 0x10, RZ ;  /* 0x0000001011117810 */ /* 0x000fe20007ffe0ff */
[----:B--2---:R-:W-:Y:S04]  /*0980*/  @!P2 STS [R5], R12 ;  /* 0x0000000c0500a388 */ /* 0x004fe80000000800 */
[----:B---3--:R-:W-:Y:S01]  /*0990*/  @!P0 STS [R6], R29 ;  /* 0x0000001d06008388 */ /* 0x008fe20000000800 */
[----:B------:R-:W-:Y:S06]  /*09a0*/  BAR.SYNC.DEFER_BLOCKING 0x0 ;  /* 0x0000000000007b1d */ /* 0x000fec0000010000 */
[----:B------:R-:W-:Y:S04]  /*09b0*/  LDS R27, [R4] ;  /* 0x00000000041b7984 */ /* 0x000fe80000000800 */
[----:B------:R-:W0:Y:S04]  /*09c0*/  LDS.128 R8, [R2] ;  /* 0x0000000002087984 */ /* 0x000e280000000c00 */
[----:B------:R-:W1:Y:S04]  /*09d0*/  LDS R13, [R4+0x10] ;  /* 0x00001000040d7984 */ /* 0x000e680000000800 */
[----:B------:R-:W2:Y:S04]  /*09e0*/  LDS R14, [R4+0x20] ;  /* 0x00002000040e7984 */ /* 0x000ea80000000800 */
[----:B------:R-:W3:Y:S01]  /*09f0*/  LDS R25, [R4+0x30] ;  /* 0x0000300004197984 */ /* 0x000ee20000000800 */
[----:B0-----:R-:W-:-:S04]  /*0a00*/  IMAD R8, R8, R27, R15 ;  /* 0x0000001b08087224 */ /* 0x001fc800078e020f */
[----:B-1----:R-:W-:-:S04]  /*0a10*/  IMAD R9, R13, R9, R8 ;  /* 0x000000090d097224 */ /* 0x002fc800078e0208 */
[----:B--2---:R-:W-:-:S04]  /*0a20*/  IMAD R10, R14, R10, R9 ;  /* 0x0000000a0e0a7224 */ /* 0x004fc800078e0209 */
[----:B---3--:R-:W-:Y:S01]  /*0a30*/  IMAD R25, R25, R11, R10 ;  /* 0x0000000b19197224 */ /* 0x008fe200078e020a */
[----:B------:R-:W-:Y:S06]  /*0a40*/  BAR.SYNC.DEFER_BLOCKING 0x0 ;  /* 0x0000000000007b1d */ /* 0x000fec0000010000 */
[----:B------:R-:W-:Y:S05]  /*0a50*/  BRA.U UP1, `(.L_x_2) ;  /* 0xfffffff901387547 */ /* 0x000fea000b83ffff */
.L_x_1:
[----:B------:R-:W-:Y:S05]  /*0a60*/  BRA.U !UP0, `(.L_x_0) ;  /* 0x0000000108a07547 */ /* 0x000fea000b800000 */
[----:B------:R-:W0:Y:S01]  /*0a70*/  LDC R7, c[0x0][0x3a0] ;  /* 0x0000e800ff077b82 */ /* 0x000e220000000800 */
[----:B------:R-:W1:Y:S01]  /*0a80*/  LDCU UR4, c[0x0][0x3a0] ;  /* 0x00007400ff0477ac */ /* 0x000e620008000800 */
[C---:B------:R-:W-:Y:S01]  /*0a90*/  LEA R18, R23.reuse, R18, 0x2 ;  /* 0x0000001217127211 */ /* 0x040fe200078e10ff */
[----:B------:R-:W-:Y:S01]  /*0aa0*/  IMAD R19, R23, 0x4, R19 ;  /* 0x0000000417137824 */ /* 0x000fe200078e0213 */
[----:B------:R-:W2:Y:S03]  /*0ab0*/  LDCU.64 UR10, c[0x0][0x398] ;  /* 0x00007300ff0a77ac */ /* 0x000ea60008000a00 */
[----:B------:R-:W-:Y:S01]  /*0ac0*/  IMAD R16, R3, UR8, R18 ;  /* 0x0000000803107c24 */ /* 0x000fe2000f8e0212 */
[----:B------:R-:W-:Y:S01]  /*0ad0*/  UIADD3 UR6, UPT, UPT, -UR6, URZ, URZ ;  /* 0x000000ff06067290 */ /* 0x000fe2000fffe1ff */
[----:B-1----:R-:W-:-:S11]  /*0ae0*/  IMAD R17, R19, UR4, R0 ;  /* 0x0000000413117c24 */ /* 0x002fd6000f8e0200 */
.L_x_3:
[----:B--2---:R-:W-:Y:S02]  /*0af0*/  ISETP.GE.U32.AND P0, PT, R18, UR10, PT ;  /* 0x0000000a12007c0c */ /* 0x004fe4000bf06070 */
[----:B------:R-:W-:Y:S02]  /*0b00*/  ISETP.GE.U32.AND P1, PT, R19, UR11, PT ;  /* 0x0000000b13007c0c */ /* 0x000fe4000bf26070 */
[----:B------:R-:W-:Y:S02]  /*0b10*/  ISETP.GE.OR P0, PT, R3, UR11, P0 ;  /* 0x0000000b03007c0c */ /* 0x000fe40008706670 */
[----:B0-----:R-:W-:-:S11]  /*0b20*/  ISETP.GE.OR P1, PT, R0, R7, P1 ;  /* 0x000000070000720c */ /* 0x001fd60000f26670 */
[----:B------:R-:W0:Y:S08]  /*0b30*/  @!P0 LDC.64 R12, c[0x0][0x380] ;  /* 0x0000e000ff0c8b82 */ /* 0x000e300000000a00 */
[----:B------:R-:W1:Y:S01]  /*0b40*/  @!P1 LDC.64 R8, c[0x0][0x388] ;  /* 0x0000e200ff089b82 */ /* 0x000e620000000a00 */
[----:B0-----:R-:W-:-:S06]  /*0b50*/  @!P0 IMAD.WIDE.U32 R12, R16, 0x4, R12 ;  /* 0x00000004100c8825 */ /* 0x001fcc00078e000c */
[----:B------:R-:W2:Y:S01]  /*0b60*/  @!P0 LDG.E R12, desc[UR12][R12.64] ;  /* 0x0000000c0c0c8981 */ /* 0x000ea2000c1e1900 */
[----:B-1----:R-:W-:-:S06]  /*0b70*/  @!P1 IMAD.WIDE.U32 R14, R17, 0x4, R8 ;  /* 0x00000004110e9825 */ /* 0x002fcc00078e0008 */
[----:B------:R-:W3:Y:S04]  /*0b80*/  @!P1 LDG.E R15, desc[UR12][R14.64] ;  /* 0x0000000c0e0f9981 */ /* 0x000ee8000c1e1900 */
[----:B------:R-:W-:Y:S04]  /*0b90*/  STS [R5], RZ ;  /* 0x000000ff05007388 */ /* 0x000fe80000000800 */
[----:B------:R-:W-:Y:S01]  /*0ba0*/  STS [R6], RZ ;  /* 0x000000ff06007388 */ /* 0x000fe20000000800 */
[----:B------:R-:W-:-:S04]  /*0bb0*/  UIADD3 UR6, UPT, UPT, UR6, 0x1, URZ ;  /* 0x0000000106067890 */ /* 0x000fc8000fffe0ff */
[----:B------:R-:W-:Y:S01]  /*0bc0*/  UISETP.NE.AND UP0, UPT, UR6, URZ, UPT ;  /* 0x000000ff0600728c */ /* 0x000fe2000bf05270 */
[----:B------:R-:W-:Y:S02]  /*0bd0*/  IADD3 R19, PT, PT, R19, 0x4, RZ ;  /* 0x0000000413137810 */ /* 0x000fe40007ffe0ff */
[----:B------:R-:W-:Y:S02]  /*0be0*/  IADD3 R18, PT, PT, R18, 0x4, RZ ;  /* 0x0000000412127810 */ /* 0x000fe40007ffe0ff */
[----:B------:R-:W-:Y:S02]  /*0bf0*/  IADD3 R16, PT, PT, R16, 0x4, RZ ;  /* 0x0000000410107810 */ /* 0x000fe40007ffe0ff */
[----:B------:R-:W-:Y:S01]  /*0c00*/  LEA R17, R7, R17, 0x2 ;  /* 0x0000001107117211 */ /* 0x000fe200078e10ff */
        /* <DEDUP_REMOVED lines=14> */
.L_x_0:
[----:B------:R-:W0:Y:S01]  /*0cf0*/  LDCU UR4, c[0x0][0x3a0] ;  /* 0x00007400ff0477ac */ /* 0x000e220008000800 */
[----:B------:R-:W1:Y:S01]  /*0d00*/  LDCU UR5, c[0x0][0x39c] ;  /* 0x00007380ff0577ac */ /* 0x000e620008000800 */
[----:B0-----:R-:W-:-:S04]  /*0d10*/  ISETP.GE.AND P0, PT, R0, UR4, PT ;  /* 0x0000000400007c0c */ /* 0x001fc8000bf06270 */
[----:B-1----:R-:W-:-:S13]  /*0d20*/  ISETP.GE.OR P0, PT, R3, UR5, P0 ;  /* 0x0000000503007c0c */ /* 0x002fda0008706670 */
[----:B------:R-:W-:Y:S05]  /*0d30*/  @P0 EXIT ;  /* 0x000000000000094d */ /* 0x000fea0003800000 */
[----:B------:R-:W0:Y:S01]  /*0d40*/  LDC.64 R4, c[0x0][0x390] ;  /* 0x0000e400ff047b82 */ /* 0x000e220000000a00 */
[----:B------:R-:W-:-:S04]  /*0d50*/  IMAD R3, R3, UR4, R0 ;  /* 0x0000000403037c24 */ /* 0x000fc8000f8e0200 */
[----:B0-----:R-:W-:-:S05]  /*0d60*/  IMAD.WIDE R2, R3, 0x4, R4 ;  /* 0x0000000403027825 */ /* 0x001fca00078e0204 */
[----:B------:R-:W-:Y:S01]  /*0d70*/  STG.E desc[UR12][R2.64], R25 ;  /* 0x0000001902007986 */ /* 0x000fe2000c10190c */
[----:B------:R-:W-:Y:S05]  /*0d80*/  EXIT ;  /* 0x000000000000794d */ /* 0x000fea0003800000 */
.L_x_4:
[----:B------:R-:W-:-:S00]  /*0d90*/  BRA `(.L_x_4) ;  /* 0xfffffffc00fc7947 */ /* 0x000fc0000383ffff */
[----:B------:R-:W-:-:S00]  /*0da0*/  NOP ;  /* 0x0000000000007918 */ /* 0x000fc00000000000 */
        /* <DEDUP_REMOVED lines=13> */
.L_x_5:


//--------------------- .nv.shared._Z22matrix_mul_part_sharedPiS_S_iii --------------------------
	.section	.nv.shared._Z22matrix_mul_part_sharedPiS_S_iii,"aw",@nobits
	.sectionflags	@""
	.align	4
.nv.shared._Z22matrix_mul_part_sharedPiS_S_iii:
	.zero		1152


//--------------------- .nv.shared.reserved.0     --------------------------
	.section	.nv.shared.reserved.0,"aw",@nobits
	.weak		__nv_reservedSMEM_offset_0_alias
	.size		__nv_reservedSMEM_offset_0_alias, 0, 64
	.other		__nv_reservedSMEM_offset_0_alias,@"STO_CUDA_RESERVED_SHARED STV_DEFAULT"
__nv_reservedSMEM_offset_0_alias:
	.zero		0
	.zero		64


//--------------------- .nv.constant0._Z22matrix_mul_part_sharedPiS_S_iii --------------------------
	.section	.nv.constant0._Z22matrix_mul_part_sharedPiS_S_iii,"a",@progbits
	.sectionflags	@""
	.align	4
.nv.constant0._Z22matrix_mul_part_sharedPiS_S_iii:
	.zero		932


//--------------------- SYMBOLS --------------------------

	.type		.nv.reservedSmem.offset0,@object
	.size		.nv.reservedSmem.offset0,0x4
	.type		.nv.reservedSmem.cap,@object
	.size		.nv.reservedSmem.cap,0x4
